//
// Generated by NVIDIA NVVM Compiler
//
// Compiler Build ID: CL-36424714
// Cuda compilation tools, release 13.0, V13.0.88
// Based on NVVM 20.0.0
//

.version 9.0
.target sm_100
.address_size 64

	// .globl	_Z12MatMulKernelPfS_S_iiiiii
.global .attribute(.managed) .align 8 .u64 x;
.global .attribute(.managed) .align 8 .u64 y;
.global .attribute(.managed) .align 8 .u64 z;
.global .attribute(.managed) .align 8 .u64 res;
// _ZZ12MatMulKernelPfS_S_iiiiiiE2As has been demoted
// _ZZ12MatMulKernelPfS_S_iiiiiiE2Bs has been demoted

.visible .entry _Z12MatMulKernelPfS_S_iiiiii(
	.param .u64 .ptr .align 1 _Z12MatMulKernelPfS_S_iiiiii_param_0,
	.param .u64 .ptr .align 1 _Z12MatMulKernelPfS_S_iiiiii_param_1,
	.param .u64 .ptr .align 1 _Z12MatMulKernelPfS_S_iiiiii_param_2,
	.param .u32 _Z12MatMulKernelPfS_S_iiiiii_param_3,
	.param .u32 _Z12MatMulKernelPfS_S_iiiiii_param_4,
	.param .u32 _Z12MatMulKernelPfS_S_iiiiii_param_5,
	.param .u32 _Z12MatMulKernelPfS_S_iiiiii_param_6,
	.param .u32 _Z12MatMulKernelPfS_S_iiiiii_param_7,
	.param .u32 _Z12MatMulKernelPfS_S_iiiiii_param_8
)
{
	.reg .pred 	%p<13>;
	.reg .b32 	%r<52>;
	.reg .b32 	%f<84>;
	.reg .b64 	%rd<13>;
	// demoted variable
	.shared .align 4 .b8 _ZZ12MatMulKernelPfS_S_iiiiiiE2As[1024];
	// demoted variable
	.shared .align 4 .b8 _ZZ12MatMulKernelPfS_S_iiiiiiE2Bs[1024];
	ld.param.u64 	%rd3, [_Z12MatMulKernelPfS_S_iiiiii_param_0];
	ld.param.u64 	%rd4, [_Z12MatMulKernelPfS_S_iiiiii_param_1];
	ld.param.u64 	%rd5, [_Z12MatMulKernelPfS_S_iiiiii_param_2];
	ld.param.u32 	%r25, [_Z12MatMulKernelPfS_S_iiiiii_param_3];
	ld.param.u32 	%r26, [_Z12MatMulKernelPfS_S_iiiiii_param_4];
	ld.param.u32 	%r27, [_Z12MatMulKernelPfS_S_iiiiii_param_5];
	ld.param.u32 	%r28, [_Z12MatMulKernelPfS_S_iiiiii_param_6];
	ld.param.u32 	%r29, [_Z12MatMulKernelPfS_S_iiiiii_param_7];
	ld.param.u32 	%r30, [_Z12MatMulKernelPfS_S_iiiiii_param_8];
	mov.u32 	%r1, %ctaid.y;
	shl.b32 	%r31, %r1, 4;
	mov.u32 	%r2, %tid.y;
	add.s32 	%r3, %r31, %r2;
	mov.u32 	%r4, %ctaid.x;
	shl.b32 	%r5, %r4, 4;
	mov.u32 	%r6, %tid.x;
	add.s32 	%r7, %r5, %r6;
	setp.lt.s32 	%p1, %r26, 1;
	mov.f32 	%f82, 0f00000000;
	@%p1 bra 	$L__BB0_7;
	add.s32 	%r32, %r26, 15;
	shr.u32 	%r33, %r32, 4;
	shl.b32 	%r34, %r2, 6;
	mov.u32 	%r35, _ZZ12MatMulKernelPfS_S_iiiiiiE2As;
	add.s32 	%r8, %r35, %r34;
	mov.u32 	%r36, _ZZ12MatMulKernelPfS_S_iiiiiiE2Bs;
	shl.b32 	%r37, %r6, 2;
	add.s32 	%r10, %r36, %r37;
	add.s32 	%r9, %r10, %r34;
	neg.s32 	%r51, %r33;
	mad.lo.s32 	%r38, %r2, %r28, %r6;
	add.s32 	%r50, %r38, %r5;
	shl.b32 	%r13, %r28, 4;
	mad.lo.s32 	%r48, %r26, %r3, %r6;
	cvta.to.global.u64 	%rd1, %rd3;
	cvta.to.global.u64 	%rd2, %rd4;
	mov.f32 	%f82, 0f00000000;
	mov.u32 	%r47, %r6;
	mov.u32 	%r49, %r2;
$L__BB0_2:
	setp.ge.s32 	%p2, %r3, %r25;
	setp.ge.u32 	%p3, %r47, %r26;
	mov.f32 	%f80, 0f00000000;
	or.pred  	%p4, %p3, %p2;
	@%p4 bra 	$L__BB0_4;
	mul.wide.u32 	%rd6, %r48, 4;
	add.s64 	%rd7, %rd1, %rd6;
	ld.global.f32 	%f80, [%rd7];
$L__BB0_4:
	setp.ge.s32 	%p5, %r7, %r28;
	shl.b32 	%r40, %r6, 2;
	add.s32 	%r41, %r8, %r40;
	st.shared.f32 	[%r41], %f80;
	setp.ge.u32 	%p6, %r49, %r27;
	mov.f32 	%f81, 0f00000000;
	or.pred  	%p7, %p5, %p6;
	@%p7 bra 	$L__BB0_6;
	mul.wide.u32 	%rd8, %r50, 4;
	add.s64 	%rd9, %rd2, %rd8;
	ld.global.f32 	%f81, [%rd9];
$L__BB0_6:
	st.shared.f32 	[%r9], %f81;
	bar.sync 	0;
	ld.shared.f32 	%f14, [%r8];
	ld.shared.f32 	%f15, [%r10];
	sub.f32 	%f16, %f14, %f15;
	fma.rn.f32 	%f17, %f16, %f16, %f82;
	ld.shared.f32 	%f18, [%r8+4];
	ld.shared.f32 	%f19, [%r10+64];
	sub.f32 	%f20, %f18, %f19;
	fma.rn.f32 	%f21, %f20, %f20, %f17;
	ld.shared.f32 	%f22, [%r8+8];
	ld.shared.f32 	%f23, [%r10+128];
	sub.f32 	%f24, %f22, %f23;
	fma.rn.f32 	%f25, %f24, %f24, %f21;
	ld.shared.f32 	%f26, [%r8+12];
	ld.shared.f32 	%f27, [%r10+192];
	sub.f32 	%f28, %f26, %f27;
	fma.rn.f32 	%f29, %f28, %f28, %f25;
	ld.shared.f32 	%f30, [%r8+16];
	ld.shared.f32 	%f31, [%r10+256];
	sub.f32 	%f32, %f30, %f31;
	fma.rn.f32 	%f33, %f32, %f32, %f29;
	ld.shared.f32 	%f34, [%r8+20];
	ld.shared.f32 	%f35, [%r10+320];
	sub.f32 	%f36, %f34, %f35;
	fma.rn.f32 	%f37, %f36, %f36, %f33;
	ld.shared.f32 	%f38, [%r8+24];
	ld.shared.f32 	%f39, [%r10+384];
	sub.f32 	%f40, %f38, %f39;
	fma.rn.f32 	%f41, %f40, %f40, %f37;
	ld.shared.f32 	%f42, [%r8+28];
	ld.shared.f32 	%f43, [%r10+448];
	sub.f32 	%f44, %f42, %f43;
	fma.rn.f32 	%f45, %f44, %f44, %f41;
	ld.shared.f32 	%f46, [%r8+32];
	ld.shared.f32 	%f47, [%r10+512];
	sub.f32 	%f48, %f46, %f47;
	fma.rn.f32 	%f49, %f48, %f48, %f45;
	ld.shared.f32 	%f50, [%r8+36];
	ld.shared.f32 	%f51, [%r10+576];
	sub.f32 	%f52, %f50, %f51;
	fma.rn.f32 	%f53, %f52, %f52, %f49;
	ld.shared.f32 	%f54, [%r8+40];
	ld.shared.f32 	%f55, [%r10+640];
	sub.f32 	%f56, %f54, %f55;
	fma.rn.f32 	%f57, %f56, %f56, %f53;
	ld.shared.f32 	%f58, [%r8+44];
	ld.shared.f32 	%f59, [%r10+704];
	sub.f32 	%f60, %f58, %f59;
	fma.rn.f32 	%f61, %f60, %f60, %f57;
	ld.shared.f32 	%f62, [%r8+48];
	ld.shared.f32 	%f63, [%r10+768];
	sub.f32 	%f64, %f62, %f63;
	fma.rn.f32 	%f65, %f64, %f64, %f61;
	ld.shared.f32 	%f66, [%r8+52];
	ld.shared.f32 	%f67, [%r10+832];
	sub.f32 	%f68, %f66, %f67;
	fma.rn.f32 	%f69, %f68, %f68, %f65;
	ld.shared.f32 	%f70, [%r8+56];
	ld.shared.f32 	%f71, [%r10+896];
	sub.f32 	%f72, %f70, %f71;
	fma.rn.f32 	%f73, %f72, %f72, %f69;
	ld.shared.f32 	%f74, [%r8+60];
	ld.shared.f32 	%f75, [%r10+960];
	sub.f32 	%f76, %f74, %f75;
	fma.rn.f32 	%f82, %f76, %f76, %f73;
	bar.sync 	0;
	add.s32 	%r51, %r51, 1;
	setp.ne.s32 	%p8, %r51, 0;
	add.s32 	%r50, %r50, %r13;
	add.s32 	%r49, %r49, 16;
	add.s32 	%r48, %r48, 16;
	add.s32 	%r47, %r47, 16;
	@%p8 bra 	$L__BB0_2;
$L__BB0_7:
	setp.ge.s32 	%p9, %r3, %r29;
	setp.ge.s32 	%p10, %r7, %r30;
	or.pred  	%p11, %p9, %p10;
	@%p11 bra 	$L__BB0_11;
	setp.leu.f32 	%p12, %f82, 0f00000000;
	mov.f32 	%f83, 0f00000000;
	@%p12 bra 	$L__BB0_10;
	sqrt.rn.f32 	%f78, %f82;
	rcp.rn.f32 	%f83, %f78;
$L__BB0_10:
	mov.u32 	%r42, %ntid.y;
	mad.lo.s32 	%r43, %r1, %r42, %r2;
	mov.u32 	%r44, %ntid.x;
	mad.lo.s32 	%r45, %r4, %r44, %r6;
	mad.lo.s32 	%r46, %r30, %r43, %r45;
	cvta.to.global.u64 	%rd10, %rd5;
	mul.wide.u32 	%rd11, %r46, 4;
	add.s64 	%rd12, %rd10, %rd11;
	st.global.f32 	[%rd12], %f83;
$L__BB0_11:
	ret;

}


// ===== COMPILED SASS (sm_100) =====

	.target	sm_100

	.elftype	@"ET_EXEC"


//--------------------- .note.nv.tkinfo           --------------------------
	.section	.note.nv.tkinfo,"",@"SHT_NOTE"
	.sectionflags	@"SHF_NOTE_NV_TKINFO"
	.tkinfo
        /*0018*/ 	.word	0x00000002
        /*0030*/ 	.string	""
        /*0030*/ 	.string	"ptxas"
        /*0030*/ 	.string	"Cuda compilation tools, release 13.0, V13.0.88"
        /*0030*/ 	.string	"Build cuda_13.0.r13.0/compiler.36424714_0"
        /*0030*/ 	.string	"-arch sm_100 -m 64 "



//--------------------- .note.nv.cuinfo           --------------------------
	.section	.note.nv.cuinfo,"",@"SHT_NOTE"
	.sectionflags	@"SHF_NOTE_NV_CUINFO"
        /*0018*/ 	.short	0x0002
        /*001a*/ 	.short	0x0064
        /*001c*/ 	.short	0x0082
	.zero		2


//--------------------- .nv.info                  --------------------------
	.section	.nv.info,"",@"SHT_CUDA_INFO"
	.align	4


	//----- nvinfo : EIATTR_REGCOUNT
	.align		4
        /*0000*/ 	.byte	0x04, 0x2f
        /*0002*/ 	.short	(.L_5 - .L_4)
	.align		4
.L_4:
        /*0004*/ 	.word	index@(_Z12MatMulKernelPfS_S_iiiiii)
        /*0008*/ 	.word	0x00000020


	//----- nvinfo : EIATTR_FRAME_SIZE
	.align		4
.L_5:
        /*000c*/ 	.byte	0x04, 0x11
        /*000e*/ 	.short	(.L_7 - .L_6)
	.align		4
.L_6:
        /*0010*/ 	.word	index@($__internal_1_$__cuda_sm20_sqrt_rn_f32_slowpath)
        /*0014*/ 	.word	0x00000000


	//----- nvinfo : EIATTR_FRAME_SIZE
	.align		4
.L_7:
        /*0018*/ 	.byte	0x04, 0x11
        /*001a*/ 	.short	(.L_9 - .L_8)
	.align		4
.L_8:
        /*001c*/ 	.word	index@($__internal_0_$__cuda_sm20_rcp_rn_f32_slowpath)
        /*0020*/ 	.word	0x00000000


	//----- nvinfo : EIATTR_FRAME_SIZE
	.align		4
.L_9:
        /*0024*/ 	.byte	0x04, 0x11
        /*0026*/ 	.short	(.L_11 - .L_10)
	.align		4
.L_10:
        /*0028*/ 	.word	index@(_Z12MatMulKernelPfS_S_iiiiii)
        /*002c*/ 	.word	0x00000000


	//----- nvinfo : EIATTR_MIN_STACK_SIZE
	.align		4
.L_11:
        /*0030*/ 	.byte	0x04, 0x12
        /*0032*/ 	.short	(.L_13 - .L_12)
	.align		4
.L_12:
        /*0034*/ 	.word	index@(_Z12MatMulKernelPfS_S_iiiiii)
        /*0038*/ 	.word	0x00000000
.L_13:


//--------------------- .nv.compat                --------------------------
	.section	.nv.compat,"",@"SHT_CUDA_COMPAT_INFO"
	.align	4
        /*0000*/ 	.byte	0x02, 0x09, 0x00, 0x00, 0x02, 0x02, 0x01, 0x00, 0x02, 0x05, 0x05, 0x00, 0x03, 0x07, 0x01, 0x01
        /*0010*/ 	.byte	0x02, 0x03, 0x00, 0x00, 0x02, 0x06, 0x01, 0x00, 0x04, 0x0b, 0x08, 0x00, 0x01, 0x00, 0x00, 0x00
        /*0020*/ 	.byte	0x00, 0x00, 0x00, 0x00


//--------------------- .nv.info._Z12MatMulKernelPfS_S_iiiiii --------------------------
	.section	.nv.info._Z12MatMulKernelPfS_S_iiiiii,"",@"SHT_CUDA_INFO"
	.sectionflags	@""
	.align	4


	//----- nvinfo : EIATTR_CUDA_API_VERSION
	.align		4
        /*0000*/ 	.byte	0x04, 0x37
        /*0002*/ 	.short	(.L_15 - .L_14)
.L_14:
        /*0004*/ 	.word	0x00000082


	//----- nvinfo : EIATTR_KPARAM_INFO
	.align		4
.L_15:
        /*0008*/ 	.byte	0x04, 0x17
        /*000a*/ 	.short	(.L_17 - .L_16)
.L_16:
        /*000c*/ 	.word	0x00000000
        /*0010*/ 	.short	0x0008
        /*0012*/ 	.short	0x002c
        /*0014*/ 	.byte	0x00, 0xf0, 0x11, 0x00


	//----- nvinfo : EIATTR_KPARAM_INFO
	.align		4
.L_17:
        /*0018*/ 	.byte	0x04, 0x17
        /*001a*/ 	.short	(.L_19 - .L_18)
.L_18:
        /*001c*/ 	.word	0x00000000
        /*0020*/ 	.short	0x0007
        /*0022*/ 	.short	0x0028
        /*0024*/ 	.byte	0x00, 0xf0, 0x11, 0x00


	//----- nvinfo : EIATTR_KPARAM_INFO
	.align		4
.L_19:
        /*0028*/ 	.byte	0x04, 0x17
        /*002a*/ 	.short	(.L_21 - .L_20)
.L_20:
        /*002c*/ 	.word	0x00000000
        /*0030*/ 	.short	0x0006
        /*0032*/ 	.short	0x0024
        /*0034*/ 	.byte	0x00, 0xf0, 0x11, 0x00


	//----- nvinfo : EIATTR_KPARAM_INFO
	.align		4
.L_21:
        /*0038*/ 	.byte	0x04, 0x17
        /*003a*/ 	.short	(.L_23 - .L_22)
.L_22:
        /*003c*/ 	.word	0x00000000
        /*0040*/ 	.short	0x0005
        /*0042*/ 	.short	0x0020
        /*0044*/ 	.byte	0x00, 0xf0, 0x11, 0x00


	//----- nvinfo : EIATTR_KPARAM_INFO
	.align		4
.L_23:
        /*0048*/ 	.byte	0x04, 0x17
        /*004a*/ 	.short	(.L_25 - .L_24)
.L_24:
        /*004c*/ 	.word	0x00000000
        /*0050*/ 	.short	0x0004
        /*0052*/ 	.short	0x001c
        /*0054*/ 	.byte	0x00, 0xf0, 0x11, 0x00


	//----- nvinfo : EIATTR_KPARAM_INFO
	.align		4
.L_25:
        /*0058*/ 	.byte	0x04, 0x17
        /*005a*/ 	.short	(.L_27 - .L_26)
.L_26:
        /*005c*/ 	.word	0x00000000
        /*0060*/ 	.short	0x0003
        /*0062*/ 	.short	0x0018
        /*0064*/ 	.byte	0x00, 0xf0, 0x11, 0x00


	//----- nvinfo : EIATTR_KPARAM_INFO
	.align		4
.L_27:
        /*0068*/ 	.byte	0x04, 0x17
        /*006a*/ 	.short	(.L_29 - .L_28)
.L_28:
        /*006c*/ 	.word	0x00000000
        /*0070*/ 	.short	0x0002
        /*0072*/ 	.short	0x0010
        /*0074*/ 	.byte	0x00, 0xf5, 0x21, 0x00


	//----- nvinfo : EIATTR_KPARAM_INFO
	.align		4
.L_29:
        /*0078*/ 	.byte	0x04, 0x17
        /*007a*/ 	.short	(.L_31 - .L_30)
.L_30:
        /*007c*/ 	.word	0x00000000
        /*0080*/ 	.short	0x0001
        /*0082*/ 	.short	0x0008
        /*0084*/ 	.byte	0x00, 0xf5, 0x21, 0x00


	//----- nvinfo : EIATTR_KPARAM_INFO
	.align		4
.L_31:
        /*0088*/ 	.byte	0x04, 0x17
        /*008a*/ 	.short	(.L_33 - .L_32)
.L_32:
        /*008c*/ 	.word	0x00000000
        /*0090*/ 	.short	0x0000
        /*0092*/ 	.short	0x0000
        /*0094*/ 	.byte	0x00, 0xf5, 0x21, 0x00


	//----- nvinfo : EIATTR_SPARSE_MMA_MASK
	.align		4
.L_33:
        /*0098*/ 	.byte	0x03, 0x50
        /*009a*/ 	.short	0x0000


	//----- nvinfo : EIATTR_MAXREG_COUNT
	.align		4
        /*009c*/ 	.byte	0x03, 0x1b
        /*009e*/ 	.short	0x00ff


	//----- nvinfo : EIATTR_NUM_BARRIERS
	.align		4
        /*00a0*/ 	.byte	0x02, 0x4c
        /*00a2*/ 	.byte	0x01
	.zero		1


	//----- nvinfo : EIATTR_MERCURY_ISA_VERSION
	.align		4
        /*00a4*/ 	.byte	0x03, 0x5f
        /*00a6*/ 	.short	0x0101


	//----- nvinfo : EIATTR_VRC_CTA_INIT_COUNT
	.align		4
        /*00a8*/ 	.byte	0x02, 0x4a
	.zero		1
	.zero		1


	//----- nvinfo : EIATTR_EXIT_INSTR_OFFSETS
	.align		4
        /*00ac*/ 	.byte	0x04, 0x1c
        /*00ae*/ 	.short	(.L_35 - .L_34)


	//   ....[0]....
.L_34:
        /*00b0*/ 	.word	0x00000700


	//   ....[1]....
        /*00b4*/ 	.word	0x000009b0


	//----- nvinfo : EIATTR_CRS_STACK_SIZE
	.align		4
.L_35:
        /*00b8*/ 	.byte	0x04, 0x1e
        /*00ba*/ 	.short	(.L_37 - .L_36)
.L_36:
        /*00bc*/ 	.word	0x00000000


	//----- nvinfo : EIATTR_CBANK_PARAM_SIZE
	.align		4
.L_37:
        /*00c0*/ 	.byte	0x03, 0x19
        /*00c2*/ 	.short	0x0030


	//----- nvinfo : EIATTR_PARAM_CBANK
	.align		4
        /*00c4*/ 	.byte	0x04, 0x0a
        /*00c6*/ 	.short	(.L_39 - .L_38)
	.align		4
.L_38:
        /*00c8*/ 	.word	index@(.nv.constant0._Z12MatMulKernelPfS_S_iiiiii)
        /*00cc*/ 	.short	0x0380
        /*00ce*/ 	.short	0x0030


	//----- nvinfo : EIATTR_SW_WAR
	.align		4
.L_39:
        /*00d0*/ 	.byte	0x04, 0x36
        /*00d2*/ 	.short	(.L_41 - .L_40)
.L_40:
        /*00d4*/ 	.word	0x00000008
.L_41:


//--------------------- .nv.callgraph             --------------------------
	.section	.nv.callgraph,"",@"SHT_CUDA_CALLGRAPH"
	.align	4
	.sectionentsize	8
	.align		4
        /*0000*/ 	.word	0x00000000
	.align		4
        /*0004*/ 	.word	0xffffffff
	.align		4
        /*0008*/ 	.word	0x00000000
	.align		4
        /*000c*/ 	.word	0xfffffffe
	.align		4
        /*0010*/ 	.word	0x00000000
	.align		4
        /*0014*/ 	.word	0xfffffffd
	.align		4
        /*0018*/ 	.word	0x00000000
	.align		4
        /*001c*/ 	.word	0xfffffffc


//--------------------- .nv.constant4             --------------------------
	.section	.nv.constant4,"a",@progbits
	.align	8
	.align		8
.nv.constant4:
        /*0000*/ 	.dword	x
	.align		8
        /*0008*/ 	.dword	y
	.align		8
        /*0010*/ 	.dword	z
	.align		8
        /*0018*/ 	.dword	res


//--------------------- .text._Z12MatMulKernelPfS_S_iiiiii --------------------------
	.section	.text._Z12MatMulKernelPfS_S_iiiiii,"ax",@progbits
	.align	128
        .global         _Z12MatMulKernelPfS_S_iiiiii
        .type           _Z12MatMulKernelPfS_S_iiiiii,@function
        .size           _Z12MatMulKernelPfS_S_iiiiii,(.L_x_16 - _Z12MatMulKernelPfS_S_iiiiii)
        .other          _Z12MatMulKernelPfS_S_iiiiii,@"STO_CUDA_ENTRY STV_DEFAULT"
_Z12MatMulKernelPfS_S_iiiiii:
.text._Z12MatMulKernelPfS_S_iiiiii:
[----:B------:R-:W-:Y:S01]  /*0000*/  LDC R1, c[0x0][0x37c] ;  /* 0x0000df00ff017b82 */ /* 0x000fe20000000800 */
[----:B------:R-:W0:Y:S01]  /*0010*/  S2R R2, SR_CTAID.Y ;  /* 0x0000000000027919 */ /* 0x000e220000002600 */
[----:B------:R-:W1:Y:S01]  /*0020*/  LDCU UR10, c[0x0][0x39c] ;  /* 0x00007380ff0a77ac */ /* 0x000e620008000800 */
[----:B------:R-:W-:Y:S01]  /*0030*/  HFMA2 R24, -RZ, RZ, 0, 0 ;  /* 0x00000000ff187431 */ /* 0x000fe200000001ff */
[----:B------:R-:W0:Y:S01]  /*0040*/  S2R R5, SR_TID.Y ;  /* 0x0000000000057919 */ /* 0x000e220000002200 */
[----:B------:R-:W2:Y:S01]  /*0050*/  LDCU.64 UR8, c[0x0][0x358] ;  /* 0x00006b00ff0877ac */ /* 0x000ea20008000a00 */
[----:B------:R-:W3:Y:S01]  /*0060*/  S2R R3, SR_CTAID.X ;  /* 0x0000000000037919 */ /* 0x000ee20000002500 */
[----:B------:R-:W3:Y:S01]  /*0070*/  S2R R0, SR_TID.X ;  /* 0x0000000000007919 */ /* 0x000ee20000002100 */
[----:B-1----:R-:W-:Y:S01]  /*0080*/  UISETP.GE.AND UP0, UPT, UR10, 0x1, UPT ;  /* 0x000000010a00788c */ /* 0x002fe2000bf06270 */
[----:B0-----:R-:W-:Y:S02]  /*0090*/  LEA R23, R2, R5, 0x4 ;  /* 0x0000000502177211 */ /* 0x001fe400078e20ff */
[----:B---3--:R-:W-:-:S06]  /*00a0*/  LEA R22, R3, R0, 0x4 ;  /* 0x0000000003167211 */ /* 0x008fcc00078e20ff */
[----:B--2---:R-:W-:Y:S05]  /*00b0*/  BRA.U !UP0, `(.L_x_0) ;  /* 0x0000000508847547 */ /* 0x004fea000b800000 */
[----:B------:R-:W0:Y:S01]  /*00c0*/  S2UR UR7, SR_CgaCtaId ;  /* 0x00000000000779c3 */ /* 0x000e220000008800 */
[----:B------:R-:W1:Y:S01]  /*00d0*/  LDCU UR11, c[0x0][0x3a4] ;  /* 0x00007480ff0b77ac */ /* 0x000e620008000800 */
[----:B------:R-:W-:Y:S01]  /*00e0*/  IMAD R4, R23, UR10, R0 ;  /* 0x0000000a17047c24 */ /* 0x000fe2000f8e0200 */
[----:B------:R-:W-:Y:S01]  /*00f0*/  MOV R24, RZ ;  /* 0x000000ff00187202 */ /* 0x000fe20000000f00 */
[----:B------:R-:W-:Y:S01]  /*0100*/  IMAD.MOV.U32 R17, RZ, RZ, R5 ;  /* 0x000000ffff117224 */ /* 0x000fe200078e0005 */
[----:B------:R-:W2:Y:S01]  /*0110*/  LDCU UR12, c[0x0][0x398] ;  /* 0x00007300ff0c77ac */ /* 0x000ea20008000800 */
[----:B------:R-:W-:Y:S02]  /*0120*/  MOV R16, R0 ;  /* 0x0000000000107202 */ /* 0x000fe40000000f00 */
[----:B------:R-:W3:Y:S01]  /*0130*/  LDC.64 R6, c[0x0][0x3a0] ;  /* 0x0000e800ff067b82 */ /* 0x000ee20000000a00 */
[----:B------:R-:W-:Y:S01]  /*0140*/  UMOV UR5, 0x400 ;  /* 0x0000040000057882 */ /* 0x000fe20000000000 */
[----:B------:R-:W-:-:S02]  /*0150*/  UIADD3 UR4, UPT, UPT, UR10, 0xf, URZ ;  /* 0x0000000f0a047890 */ /* 0x000fc4000fffe0ff */
[----:B------:R-:W-:Y:S02]  /*0160*/  UIADD3 UR6, UPT, UPT, UR5, 0x400, URZ ;  /* 0x0000040005067890 */ /* 0x000fe4000fffe0ff */
[----:B------:R-:W-:Y:S01]  /*0170*/  USHF.R.U32.HI UR4, URZ, 0x4, UR4 ;  /* 0x00000004ff047899 */ /* 0x000fe20008011604 */
[----:B------:R-:W4:Y:S01]  /*0180*/  LDCU UR13, c[0x0][0x39c] ;  /* 0x00007380ff0d77ac */ /* 0x000f220008000800 */
[----:B-1----:R-:W-:Y:S02]  /*0190*/  IMAD R20, R5, UR11, R0 ;  /* 0x0000000b05147c24 */ /* 0x002fe4000f8e0200 */
[----:B------:R-:W-:Y:S01]  /*01a0*/  UIADD3 UR4, UPT, UPT, -UR4, URZ, URZ ;  /* 0x000000ff04047290 */ /* 0x000fe2000fffe1ff */
[----:B--2---:R-:W-:Y:S01]  /*01b0*/  ISETP.GE.AND P1, PT, R23, UR12, PT ;  /* 0x0000000c17007c0c */ /* 0x004fe2000bf26270 */
[----:B0-----:R-:W-:Y:S01]  /*01c0*/  ULEA UR6, UR7, UR6, 0x18 ;  /* 0x0000000607067291 */ /* 0x001fe2000f8ec0ff */
[----:B------:R-:W-:Y:S01]  /*01d0*/  LEA R20, R3, R20, 0x4 ;  /* 0x0000001403147211 */ /* 0x000fe200078e20ff */
[----:B------:R-:W-:-:S04]  /*01e0*/  ULEA UR5, UR7, UR5, 0x18 ;  /* 0x0000000507057291 */ /* 0x000fc8000f8ec0ff */
[----:B------:R-:W-:Y:S02]  /*01f0*/  LEA R18, R0, UR6, 0x2 ;  /* 0x0000000600127c11 */ /* 0x000fe4000f8e10ff */
[C---:B------:R-:W-:Y:S02]  /*0200*/  LEA R19, R5.reuse, UR5, 0x6 ;  /* 0x0000000505137c11 */ /* 0x040fe4000f8e30ff */
[----:B----4-:R-:W-:-:S07]  /*0210*/  LEA R21, R5, R18, 0x6 ;  /* 0x0000001205157211 */ /* 0x010fce00078e30ff */
.L_x_1:
[----:B---3--:R-:W-:Y:S01]  /*0220*/  ISETP.GE.U32.AND P0, PT, R17, R6, PT ;  /* 0x000000061100720c */ /* 0x008fe20003f06070 */
[----:B------:R-:W-:Y:S01]  /*0230*/  HFMA2 R28, -RZ, RZ, 0, 0 ;  /* 0x00000000ff1c7431 */ /* 0x000fe200000001ff */
[----:B------:R-:W-:Y:S02]  /*0240*/  ISETP.GE.U32.OR P2, PT, R16, UR13, P1 ;  /* 0x0000000d10007c0c */ /* 0x000fe40008f46470 */
[----:B------:R-:W-:Y:S02]  /*0250*/  ISETP.GE.OR P0, PT, R22, R7, P0 ;  /* 0x000000071600720c */ /* 0x000fe40000706670 */
[----:B------:R-:W-:-:S09]  /*0260*/  MOV R26, RZ ;  /* 0x000000ff001a7202 */ /* 0x000fd20000000f00 */
[----:B------:R-:W0:Y:S08]  /*0270*/  @!P2 LDC.64 R10, c[0x0][0x380] ;  /* 0x0000e000ff0aab82 */ /* 0x000e300000000a00 */
[----:B------:R-:W1:Y:S01]  /*0280*/  @!P0 LDC.64 R8, c[0x0][0x388] ;  /* 0x0000e200ff088b82 */ /* 0x000e620000000a00 */
[----:B0-----:R-:W-:-:S05]  /*0290*/  @!P2 IMAD.WIDE.U32 R10, R4, 0x4, R10 ;  /* 0x00000004040aa825 */ /* 0x001fca00078e000a */
[----:B------:R-:W2:Y:S01]  /*02a0*/  @!P2 LDG.E R26, desc[UR8][R10.64] ;  /* 0x000000080a1aa981 */ /* 0x000ea2000c1e1900 */
[----:B-1----:R-:W-:-:S05]  /*02b0*/  @!P0 IMAD.WIDE.U32 R8, R20, 0x4, R8 ;  /* 0x0000000414088825 */ /* 0x002fca00078e0008 */
[----:B------:R-:W3:Y:S01]  /*02c0*/  @!P0 LDG.E R28, desc[UR8][R8.64] ;  /* 0x00000008081c8981 */ /* 0x000ee2000c1e1900 */
[----:B------:R-:W-:Y:S01]  /*02d0*/  IMAD R27, R0, 0x4, R19 ;  /* 0x00000004001b7824 */ /* 0x000fe200078e0213 */
[----:B------:R-:W-:-:S04]  /*02e0*/  UIADD3 UR4, UPT, UPT, UR4, 0x1, URZ ;  /* 0x0000000104047890 */ /* 0x000fc8000fffe0ff */
[----:B------:R-:W-:Y:S01]  /*02f0*/  UISETP.NE.AND UP0, UPT, UR4, URZ, UPT ;  /* 0x000000ff0400728c */ /* 0x000fe2000bf05270 */
[----:B------:R-:W-:Y:S02]  /*0300*/  IADD3 R17, PT, PT, R17, 0x10, RZ ;  /* 0x0000001011117810 */ /* 0x000fe40007ffe0ff */
[----:B------:R-:W-:Y:S02]  /*0310*/  IADD3 R16, PT, PT, R16, 0x10, RZ ;  /* 0x0000001010107810 */ /* 0x000fe40007ffe0ff */
[----:B------:R-:W-:Y:S02]  /*0320*/  IADD3 R4, PT, PT, R4, 0x10, RZ ;  /* 0x0000001004047810 */ /* 0x000fe40007ffe0ff */
[----:B------:R-:W-:Y:S01]  /*0330*/  LEA R20, R7, R20, 0x4 ;  /* 0x0000001407147211 */ /* 0x000fe200078e20ff */
[----:B--2---:R-:W-:Y:S04]  /*0340*/  STS [R27], R26 ;  /* 0x0000001a1b007388 */ /* 0x004fe80000000800 */
[----:B---3--:R-:W-:Y:S01]  /*0350*/  STS [R21], R28 ;  /* 0x0000001c15007388 */ /* 0x008fe20000000800 */
[----:B------:R-:W-:Y:S06]  /*0360*/  BAR.SYNC.DEFER_BLOCKING 0x0 ;  /* 0x0000000000007b1d */ /* 0x000fec0000010000 */
[----:B------:R-:W-:Y:S04]  /*0370*/  LDS R29, [R18] ;  /* 0x00000000121d7984 */ /* 0x000fe80000000800 */
[----:B------:R-:W0:Y:S04]  /*0380*/  LDS.128 R12, [R19] ;  /* 0x00000000130c7984 */ /* 0x000e280000000c00 */
[----:B------:R-:W1:Y:S04]  /*0390*/  LDS R8, [R18+0x40] ;  /* 0x0000400012087984 */ /* 0x000e680000000800 */
[----:B------:R-:W2:Y:S01]  /*03a0*/  LDS R25, [R18+0x80] ;  /* 0x0000800012197984 */ /* 0x000ea20000000800 */
[----:B0-----:R-:W-:-:S03]  /*03b0*/  FADD R29, R12, -R29 ;  /* 0x8000001d0c1d7221 */ /* 0x001fc60000000000 */
[----:B------:R-:W0:Y:S01]  /*03c0*/  LDS R12, [R18+0xc0] ;  /* 0x0000c000120c7984 */ /* 0x000e220000000800 */
[----:B-1----:R-:W-:Y:S01]  /*03d0*/  FADD R13, -R8, R13 ;  /* 0x0000000d080d7221 */ /* 0x002fe20000000100 */
[----:B------:R-:W-:Y:S02]  /*03e0*/  FFMA R24, R29, R29, R24 ;  /* 0x0000001d1d187223 */ /* 0x000fe40000000018 */
[----:B------:R-:W-:Y:S02]  /*03f0*/  LDS.128 R8, [R19+0x10] ;  /* 0x0000100013087984 */ /* 0x000fe40000000c00 */
[----:B------:R-:W-:Y:S02]  /*0400*/  FFMA R26, R13, R13, R24 ;  /* 0x0000000d0d1a7223 */ /* 0x000fe40000000018 */
[----:B------:R-:W1:Y:S04]  /*0410*/  LDS R13, [R18+0x100] ;  /* 0x00010000120d7984 */ /* 0x000e680000000800 */
[----:B------:R-:W3:Y:S01]  /*0420*/  LDS R24, [R18+0x140] ;  /* 0x0001400012187984 */ /* 0x000ee20000000800 */
[----:B--2---:R-:W-:-:S03]  /*0430*/  FADD R27, -R25, R14 ;  /* 0x0000000e191b7221 */ /* 0x004fc60000000100 */
[----:B------:R-:W2:Y:S01]  /*0440*/  LDS R25, [R18+0x180] ;  /* 0x0001800012197984 */ /* 0x000ea20000000800 */
[----:B------:R-:W-:Y:S01]  /*0450*/  FFMA R26, R27, R27, R26 ;  /* 0x0000001b1b1a7223 */ /* 0x000fe2000000001a */
[----:B0-----:R-:W-:-:S04]  /*0460*/  FADD R15, -R12, R15 ;  /* 0x0000000f0c0f7221 */ /* 0x001fc80000000100 */
[----:B------:R-:W-:Y:S01]  /*0470*/  FFMA R26, R15, R15, R26 ;  /* 0x0000000f0f1a7223 */ /* 0x000fe2000000001a */
[----:B-1----:R-:W-:Y:S02]  /*0480*/  FADD R13, R8, -R13 ;  /* 0x8000000d080d7221 */ /* 0x002fe40000000000 */
[----:B------:R-:W0:Y:S01]  /*0490*/  LDS R8, [R18+0x1c0] ;  /* 0x0001c00012087984 */ /* 0x000e220000000800 */
[----:B---3--:R-:W-:Y:S01]  /*04a0*/  FADD R9, -R24, R9 ;  /* 0x0000000918097221 */ /* 0x008fe20000000100 */
[----:B------:R-:W-:Y:S02]  /*04b0*/  FFMA R26, R13, R13, R26 ;  /* 0x0000000d0d1a7223 */ /* 0x000fe4000000001a */
[----:B------:R-:W-:Y:S02]  /*04c0*/  LDS R24, [R18+0x240] ;  /* 0x0002400012187984 */ /* 0x000fe40000000800 */
[----:B------:R-:W-:Y:S02]  /*04d0*/  FFMA R26, R9, R9, R26 ;  /* 0x00000009091a7223 */ /* 0x000fe4000000001a */
[----:B------:R-:W1:Y:S04]  /*04e0*/  LDS.128 R12, [R19+0x20] ;  /* 0x00002000130c7984 */ /* 0x000e680000000c00 */
[----:B------:R-:W3:Y:S01]  /*04f0*/  LDS R9, [R18+0x200] ;  /* 0x0002000012097984 */ /* 0x000ee20000000800 */
[----:B--2---:R-:W-:-:S03]  /*0500*/  FADD R27, -R25, R10 ;  /* 0x0000000a191b7221 */ /* 0x004fc60000000100 */
[----:B------:R-:W2:Y:S01]  /*0510*/  LDS R25, [R18+0x280] ;  /* 0x0002800012197984 */ /* 0x000ea20000000800 */
[----:B------:R-:W-:Y:S01]  /*0520*/  FFMA R26, R27, R27, R26 ;  /* 0x0000001b1b1a7223 */ /* 0x000fe2000000001a */
[----:B0-----:R-:W-:-:S04]  /*0530*/  FADD R11, -R8, R11 ;  /* 0x0000000b080b7221 */ /* 0x001fc80000000100 */
[----:B------:R-:W-:Y:S01]  /*0540*/  FFMA R26, R11, R11, R26 ;  /* 0x0000000b0b1a7223 */ /* 0x000fe2000000001a */
[----:B-1----:R-:W-:Y:S02]  /*0550*/  FADD R13, -R24, R13 ;  /* 0x0000000d180d7221 */ /* 0x002fe40000000100 */
[----:B------:R-:W-:Y:S01]  /*0560*/  LDS R24, [R18+0x340] ;  /* 0x0003400012187984 */ /* 0x000fe20000000800 */
[----:B---3--:R-:W-:-:S03]  /*0570*/  FADD R9, R12, -R9 ;  /* 0x800000090c097221 */ /* 0x008fc60000000000 */
[----:B------:R-:W0:Y:S01]  /*0580*/  LDS R12, [R18+0x2c0] ;  /* 0x0002c000120c7984 */ /* 0x000e220000000800 */
[----:B------:R-:W-:-:S03]  /*0590*/  FFMA R26, R9, R9, R26 ;  /* 0x00000009091a7223 */ /* 0x000fc6000000001a */
[----:B------:R-:W-:Y:S01]  /*05a0*/  LDS.128 R8, [R19+0x30] ;  /* 0x0000300013087984 */ /* 0x000fe20000000c00 */
[----:B------:R-:W-:-:S03]  /*05b0*/  FFMA R26, R13, R13, R26 ;  /* 0x0000000d0d1a7223 */ /* 0x000fc6000000001a */
[----:B------:R-:W1:Y:S01]  /*05c0*/  LDS R13, [R18+0x300] ;  /* 0x00030000120d7984 */ /* 0x000e620000000800 */
[----:B--2---:R-:W-:-:S03]  /*05d0*/  FADD R27, -R25, R14 ;  /* 0x0000000e191b7221 */ /* 0x004fc60000000100 */
[----:B------:R-:W2:Y:S04]  /*05e0*/  LDS R25, [R18+0x380] ;  /* 0x0003800012197984 */ /* 0x000ea80000000800 */
[----:B------:R-:W3:Y:S01]  /*05f0*/  LDS R14, [R18+0x3c0] ;  /* 0x0003c000120e7984 */ /* 0x000ee20000000800 */
[----:B------:R-:W-:Y:S01]  /*0600*/  FFMA R26, R27, R27, R26 ;  /* 0x0000001b1b1a7223 */ /* 0x000fe2000000001a */
[----:B0-----:R-:W-:-:S04]  /*0610*/  FADD R15, -R12, R15 ;  /* 0x0000000f0c0f7221 */ /* 0x001fc80000000100 */
[----:B------:R-:W-:Y:S01]  /*0620*/  FFMA R26, R15, R15, R26 ;  /* 0x0000000f0f1a7223 */ /* 0x000fe2000000001a */
[----:B-1----:R-:W-:Y:S01]  /*0630*/  FADD R13, R8, -R13 ;  /* 0x8000000d080d7221 */ /* 0x002fe20000000000 */
[----:B------:R-:W-:-:S03]  /*0640*/  FADD R9, -R24, R9 ;  /* 0x0000000918097221 */ /* 0x000fc60000000100 */
[----:B------:R-:W-:Y:S01]  /*0650*/  FFMA R26, R13, R13, R26 ;  /* 0x0000000d0d1a7223 */ /* 0x000fe2000000001a */
[----:B--2---:R-:W-:-:S03]  /*0660*/  FADD R25, -R25, R10 ;  /* 0x0000000a19197221 */ /* 0x004fc60000000100 */
[----:B------:R-:W-:Y:S01]  /*0670*/  FFMA R26, R9, R9, R26 ;  /* 0x00000009091a7223 */ /* 0x000fe2000000001a */
[----:B---3--:R-:W-:-:S03]  /*0680*/  FADD R11, -R14, R11 ;  /* 0x0000000b0e0b7221 */ /* 0x008fc60000000100 */
[----:B------:R-:W-:-:S04]  /*0690*/  FFMA R26, R25, R25, R26 ;  /* 0x00000019191a7223 */ /* 0x000fc8000000001a */
[----:B------:R-:W-:Y:S01]  /*06a0*/  FFMA R24, R11, R11, R26 ;  /* 0x0000000b0b187223 */ /* 0x000fe2000000001a */
[----:B------:R-:W-:Y:S06]  /*06b0*/  BAR.SYNC.DEFER_BLOCKING 0x0 ;  /* 0x0000000000007b1d */ /* 0x000fec0000010000 */
[----:B------:R-:W-:Y:S05]  /*06c0*/  BRA.U UP0, `(.L_x_1) ;  /* 0xfffffff900d47547 */ /* 0x000fea000b83ffff */
.L_x_0:
[----:B------:R-:W0:Y:S02]  /*06d0*/  LDCU.64 UR4, c[0x0][0x3a8] ;  /* 0x00007500ff0477ac */ /* 0x000e240008000a00 */
[----:B0-----:R-:W-:-:S04]  /*06e0*/  ISETP.GE.AND P0, PT, R22, UR5, PT ;  /* 0x0000000516007c0c */ /* 0x001fc8000bf06270 */
[----:B------:R-:W-:-:S13]  /*06f0*/  ISETP.GE.OR P0, PT, R23, UR4, P0 ;  /* 0x0000000417007c0c */ /* 0x000fda0008706670 */
[----:B------:R-:W-:Y:S05]  /*0700*/  @P0 EXIT ;  /* 0x000000000000094d */ /* 0x000fea0003800000 */
[----:B------:R-:W-:Y:S01]  /*0710*/  FSETP.GT.AND P0, PT, R24, RZ, PT ;  /* 0x000000ff1800720b */ /* 0x000fe20003f04000 */
[----:B------:R-:W-:Y:S01]  /*0720*/  BSSY.RECONVERGENT B0, `(.L_x_2) ;  /* 0x000001f000007945 */ /* 0x000fe20003800200 */
[----:B------:R-:W-:-:S11]  /*0730*/  IMAD.MOV.U32 R9, RZ, RZ, RZ ;  /* 0x000000ffff097224 */ /* 0x000fd600078e00ff */
[----:B------:R-:W-:Y:S05]  /*0740*/  @!P0 BRA `(.L_x_3) ;  /* 0x0000000000708947 */ /* 0x000fea0003800000 */
[----:B------:R-:W-:Y:S01]  /*0750*/  IADD3 R4, PT, PT, R24, -0xd000000, RZ ;  /* 0xf300000018047810 */ /* 0x000fe20007ffe0ff */
[----:B------:R0:W1:Y:S01]  /*0760*/  MUFU.RSQ R9, R24 ;  /* 0x0000001800097308 */ /* 0x0000620000001400 */
[----:B------:R-:W-:Y:S02]  /*0770*/  BSSY.RECONVERGENT B1, `(.L_x_4) ;  /* 0x000000b000017945 */ /* 0x000fe40003800200 */
[----:B------:R-:W-:-:S13]  /*0780*/  ISETP.GT.U32.AND P0, PT, R4, 0x727fffff, PT ;  /* 0x727fffff0400780c */ /* 0x000fda0003f04070 */
[----:B0-----:R-:W-:Y:S05]  /*0790*/  @!P0 BRA `(.L_x_5) ;  /* 0x0000000000108947 */ /* 0x001fea0003800000 */
[----:B------:R-:W-:Y:S02]  /*07a0*/  MOV R4, R24 ;  /* 0x0000001800047202 */ /* 0x000fe40000000f00 */
[----:B------:R-:W-:-:S07]  /*07b0*/  MOV R11, 0x7d0 ;  /* 0x000007d0000b7802 */ /* 0x000fce0000000f00 */
[----:B-1----:R-:W-:Y:S05]  /*07c0*/  CALL.REL.NOINC `($__internal_1_$__cuda_sm20_sqrt_rn_f32_slowpath) ;  /* 0x00000004004c7944 */ /* 0x002fea0003c00000 */
[----:B------:R-:W-:Y:S05]  /*07d0*/  BRA `(.L_x_6) ;  /* 0x0000000000107947 */ /* 0x000fea0003800000 */
.L_x_5:
[C---:B-1----:R-:W-:Y:S01]  /*07e0*/  FMUL.FTZ R7, R9.reuse, R24 ;  /* 0x0000001809077220 */ /* 0x042fe20000410000 */
[----:B------:R-:W-:-:S03]  /*07f0*/  FMUL.FTZ R6, R9, 0.5 ;  /* 0x3f00000009067820 */ /* 0x000fc60000410000 */
[----:B------:R-:W-:-:S04]  /*0800*/  FFMA R4, -R7, R7, R24 ;  /* 0x0000000707047223 */ /* 0x000fc80000000118 */
[----:B------:R-:W-:-:S07]  /*0810*/  FFMA R4, R4, R6, R7 ;  /* 0x0000000604047223 */ /* 0x000fce0000000007 */
.L_x_6:
[----:B------:R-:W-:Y:S05]  /*0820*/  BSYNC.RECONVERGENT B1 ;  /* 0x0000000000017941 */ /* 0x000fea0003800200 */
.L_x_4:
[----:B------:R-:W-:Y:S01]  /*0830*/  IADD3 R6, PT, PT, R4, 0x1800000, RZ ;  /* 0x0180000004067810 */ /* 0x000fe20007ffe0ff */
[----:B------:R-:W-:Y:S03]  /*0840*/  BSSY.RECONVERGENT B1, `(.L_x_3) ;  /* 0x000000c000017945 */ /* 0x000fe60003800200 */
[----:B------:R-:W-:-:S04]  /*0850*/  LOP3.LUT R6, R6, 0x7f800000, RZ, 0xc0, !PT ;  /* 0x7f80000006067812 */ /* 0x000fc800078ec0ff */
[----:B------:R-:W-:-:S13]  /*0860*/  ISETP.GT.U32.AND P0, PT, R6, 0x1ffffff, PT ;  /* 0x01ffffff0600780c */ /* 0x000fda0003f04070 */
[----:B------:R-:W-:Y:S05]  /*0870*/  @P0 BRA `(.L_x_7) ;  /* 0x0000000000100947 */ /* 0x000fea0003800000 */
[----:B------:R-:W-:-:S07]  /*0880*/  MOV R8, 0x8a0 ;  /* 0x000008a000087802 */ /* 0x000fce0000000f00 */
[----:B------:R-:W-:Y:S05]  /*0890*/  CALL.REL.NOINC `($__internal_0_$__cuda_sm20_rcp_rn_f32_slowpath) ;  /* 0x0000000000487944 */ /* 0x000fea0003c00000 */
[----:B------:R-:W-:Y:S01]  /*08a0*/  MOV R9, R7 ;  /* 0x0000000700097202 */ /* 0x000fe20000000f00 */
[----:B------:R-:W-:Y:S06]  /*08b0*/  BRA `(.L_x_8) ;  /* 0x0000000000107947 */ /* 0x000fec0003800000 */
.L_x_7:
[----:B------:R-:W0:Y:S02]  /*08c0*/  MUFU.RCP R9, R4 ;  /* 0x0000000400097308 */ /* 0x000e240000001000 */
[----:B0-----:R-:W-:-:S04]  /*08d0*/  FFMA R6, R9, R4, -1 ;  /* 0xbf80000009067423 */ /* 0x001fc80000000004 */
[----:B------:R-:W-:-:S04]  /*08e0*/  FADD.FTZ R6, -R6, -RZ ;  /* 0x800000ff06067221 */ /* 0x000fc80000010100 */
[----:B------:R-:W-:-:S07]  /*08f0*/  FFMA R9, R9, R6, R9 ;  /* 0x0000000609097223 */ /* 0x000fce0000000009 */
.L_x_8:
[----:B------:R-:W-:Y:S05]  /*0900*/  BSYNC.RECONVERGENT B1 ;  /* 0x0000000000017941 */ /* 0x000fea0003800200 */
.L_x_3:
[----:B------:R-:W-:Y:S05]  /*0910*/  BSYNC.RECONVERGENT B0 ;  /* 0x0000000000007941 */ /* 0x000fea0003800200 */
.L_x_2:
[----:B------:R-:W0:Y:S01]  /*0920*/  LDCU UR4, c[0x0][0x364] ;  /* 0x00006c80ff0477ac */ /* 0x000e220008000800 */
[----:B------:R-:W1:Y:S01]  /*0930*/  LDC.64 R6, c[0x0][0x390] ;  /* 0x0000e400ff067b82 */ /* 0x000e620000000a00 */
[----:B------:R-:W2:Y:S01]  /*0940*/  LDCU UR5, c[0x0][0x360] ;  /* 0x00006c00ff0577ac */ /* 0x000ea20008000800 */
[----:B------:R-:W3:Y:S01]  /*0950*/  LDCU UR6, c[0x0][0x3ac] ;  /* 0x00007580ff0677ac */ /* 0x000ee20008000800 */
[----:B0-----:R-:W-:Y:S02]  /*0960*/  IMAD R2, R2, UR4, R5 ;  /* 0x0000000402027c24 */ /* 0x001fe4000f8e0205 */
[----:B--2---:R-:W-:-:S04]  /*0970*/  IMAD R3, R3, UR5, R0 ;  /* 0x0000000503037c24 */ /* 0x004fc8000f8e0200 */
[----:B---3--:R-:W-:-:S04]  /*0980*/  IMAD R3, R2, UR6, R3 ;  /* 0x0000000602037c24 */ /* 0x008fc8000f8e0203 */
[----:B-1----:R-:W-:-:S05]  /*0990*/  IMAD.WIDE.U32 R2, R3, 0x4, R6 ;  /* 0x0000000403027825 */ /* 0x002fca00078e0006 */
[----:B------:R-:W-:Y:S01]  /*09a0*/  STG.E desc[UR8][R2.64], R9 ;  /* 0x0000000902007986 */ /* 0x000fe2000c101908 */
[----:B------:R-:W-:Y:S05]  /*09b0*/  EXIT ;  /* 0x000000000000794d */ /* 0x000fea0003800000 */
        .weak           $__internal_0_$__cuda_sm20_rcp_rn_f32_slowpath
        .type           $__internal_0_$__cuda_sm20_rcp_rn_f32_slowpath,@function
        .size           $__internal_0_$__cuda_sm20_rcp_rn_f32_slowpath,($__internal_1_$__cuda_sm20_sqrt_rn_f32_slowpath - $__internal_0_$__cuda_sm20_rcp_rn_f32_slowpath)
$__internal_0_$__cuda_sm20_rcp_rn_f32_slowpath:
[----:B------:R-:W-:Y:S01]  /*09c0*/  IMAD.SHL.U32 R6, R4, 0x2, RZ ;  /* 0x0000000204067824 */ /* 0x000fe200078e00ff */
[----:B------:R-:W-:Y:S04]  /*09d0*/  BSSY.RECONVERGENT B2, `(.L_x_9) ;  /* 0x0000030000027945 */ /* 0x000fe80003800200 */
[----:B------:R-:W-:-:S04]  /*09e0*/  SHF.R.U32.HI R11, RZ, 0x18, R6 ;  /* 0x00000018ff0b7819 */ /* 0x000fc80000011606 */
[----:B------:R-:W-:-:S13]  /*09f0*/  ISETP.NE.U32.AND P0, PT, R11, RZ, PT ;  /* 0x000000ff0b00720c */ /* 0x000fda0003f05070 */
[----:B------:R-:W-:Y:S05]  /*0a00*/  @P0 BRA `(.L_x_10) ;  /* 0x0000000000280947 */ /* 0x000fea0003800000 */
[----:B------:R-:W-:-:S04]  /*0a10*/  SHF.L.U32 R6, R4, 0x1, RZ ;  /* 0x0000000104067819 */ /* 0x000fc800000006ff */
[----:B------:R-:W-:-:S13]  /*0a20*/  ISETP.NE.AND P0, PT, R6, RZ, PT ;  /* 0x000000ff0600720c */ /* 0x000fda0003f05270 */
[----:B------:R-:W-:Y:S01]  /*0a30*/  @P0 FFMA R9, R4, 1.84467440737095516160e+19, RZ ;  /* 0x5f80000004090823 */ /* 0x000fe200000000ff */
[----:B------:R-:W-:Y:S08]  /*0a40*/  @!P0 MUFU.RCP R7, R4 ;  /* 0x0000000400078308 */ /* 0x000ff00000001000 */
[----:B------:R-:W0:Y:S02]  /*0a50*/  @P0 MUFU.RCP R6, R9 ;  /* 0x0000000900060308 */ /* 0x000e240000001000 */
[----:B0-----:R-:W-:-:S04]  /*0a60*/  @P0 FFMA R10, R9, R6, -1 ;  /* 0xbf800000090a0423 */ /* 0x001fc80000000006 */
[----:B------:R-:W-:-:S04]  /*0a70*/  @P0 FADD.FTZ R11, -R10, -RZ ;  /* 0x800000ff0a0b0221 */ /* 0x000fc80000010100 */
[----:B------:R-:W-:-:S04]  /*0a80*/  @P0 FFMA R6, R6, R11, R6 ;  /* 0x0000000b06060223 */ /* 0x000fc80000000006 */
[----:B------:R-:W-:Y:S01]  /*0a90*/  @P0 FFMA R7, R6, 1.84467440737095516160e+19, RZ ;  /* 0x5f80000006070823 */ /* 0x000fe200000000ff */
[----:B------:R-:W-:Y:S06]  /*0aa0*/  BRA `(.L_x_11) ;  /* 0x0000000000887947 */ /* 0x000fec0003800000 */
.L_x_10:
[----:B------:R-:W-:-:S04]  /*0ab0*/  IADD3 R13, PT, PT, R11, -0xfd, RZ ;  /* 0xffffff030b0d7810 */ /* 0x000fc80007ffe0ff */
[----:B------:R-:W-:-:S13]  /*0ac0*/  ISETP.GT.U32.AND P0, PT, R13, 0x1, PT ;  /* 0x000000010d00780c */ /* 0x000fda0003f04070 */
[----:B------:R-:W-:Y:S05]  /*0ad0*/  @P0 BRA `(.L_x_12) ;  /* 0x0000000000780947 */ /* 0x000fea0003800000 */
[----:B------:R-:W-:Y:S01]  /*0ae0*/  LOP3.LUT R6, R4, 0x7fffff, RZ, 0xc0, !PT ;  /* 0x007fffff04067812 */ /* 0x000fe200078ec0ff */
[----:B------:R-:W-:-:S03]  /*0af0*/  HFMA2 R12, -RZ, RZ, 0, 1.78813934326171875e-07 ;  /* 0x00000003ff0c7431 */ /* 0x000fc600000001ff */
[----:B------:R-:W-:-:S04]  /*0b00*/  LOP3.LUT R6, R6, 0x3f800000, RZ, 0xfc, !PT ;  /* 0x3f80000006067812 */ /* 0x000fc800078efcff */
[----:B------:R-:W0:Y:S01]  /*0b10*/  MUFU.RCP R7, R6 ;  /* 0x0000000600077308 */ /* 0x000e220000001000 */
[----:B------:R-:W-:Y:S01]  /*0b20*/  SHF.L.U32 R12, R12, R13, RZ ;  /* 0x0000000d0c0c7219 */ /* 0x000fe200000006ff */
[----:B0-----:R-:W-:-:S04]  /*0b30*/  FFMA R9, R6, R7, -1 ;  /* 0xbf80000006097423 */ /* 0x001fc80000000007 */
[----:B------:R-:W-:-:S04]  /*0b40*/  FADD.FTZ R10, -R9, -RZ ;  /* 0x800000ff090a7221 */ /* 0x000fc80000010100 */
[CCC-:B------:R-:W-:Y:S01]  /*0b50*/  FFMA.RM R9, R7.reuse, R10.reuse, R7.reuse ;  /* 0x0000000a07097223 */ /* 0x1c0fe20000004007 */
[----:B------:R-:W-:-:S04]  /*0b60*/  FFMA.RP R10, R7, R10, R7 ;  /* 0x0000000a070a7223 */ /* 0x000fc80000008007 */
[C---:B------:R-:W-:Y:S02]  /*0b70*/  LOP3.LUT R7, R9.reuse, 0x7fffff, RZ, 0xc0, !PT ;  /* 0x007fffff09077812 */ /* 0x040fe400078ec0ff */
[----:B------:R-:W-:Y:S02]  /*0b80*/  FSETP.NEU.FTZ.AND P0, PT, R9, R10, PT ;  /* 0x0000000a0900720b */ /* 0x000fe40003f1d000 */
[----:B------:R-:W-:Y:S02]  /*0b90*/  LOP3.LUT R7, R7, 0x800000, RZ, 0xfc, !PT ;  /* 0x0080000007077812 */ /* 0x000fe400078efcff */
[----:B------:R-:W-:Y:S02]  /*0ba0*/  SEL R9, RZ, 0xffffffff, !P0 ;  /* 0xffffffffff097807 */ /* 0x000fe40004000000 */
[----:B------:R-:W-:Y:S02]  /*0bb0*/  LOP3.LUT R12, R12, R7, RZ, 0xc0, !PT ;  /* 0x000000070c0c7212 */ /* 0x000fe400078ec0ff */
[----:B------:R-:W-:-:S02]  /*0bc0*/  IADD3 R6, PT, PT, -R9, RZ, RZ ;  /* 0x000000ff09067210 */ /* 0x000fc40007ffe1ff */
[-C--:B------:R-:W-:Y:S02]  /*0bd0*/  SHF.R.U32.HI R12, RZ, R13.reuse, R12 ;  /* 0x0000000dff0c7219 */ /* 0x080fe4000001160c */
[----:B------:R-:W-:Y:S02]  /*0be0*/  LOP3.LUT P1, RZ, R6, R13, R7, 0xf8, !PT ;  /* 0x0000000d06ff7212 */ /* 0x000fe4000782f807 */
[C---:B------:R-:W-:Y:S02]  /*0bf0*/  LOP3.LUT P0, RZ, R12.reuse, 0x1, RZ, 0xc0, !PT ;  /* 0x000000010cff7812 */ /* 0x040fe4000780c0ff */
[----:B------:R-:W-:-:S04]  /*0c00*/  LOP3.LUT P2, RZ, R12, 0x2, RZ, 0xc0, !PT ;  /* 0x000000020cff7812 */ /* 0x000fc8000784c0ff */
[----:B------:R-:W-:Y:S02]  /*0c10*/  PLOP3.LUT P0, PT, P0, P1, P2, 0xe0, 0x0 ;  /* 0x000000000000781c */ /* 0x000fe40000703c20 */
[----:B------:R-:W-:Y:S02]  /*0c20*/  LOP3.LUT P1, RZ, R4, 0x7fffff, RZ, 0xc0, !PT ;  /* 0x007fffff04ff7812 */ /* 0x000fe4000782c0ff */
[----:B------:R-:W-:-:S05]  /*0c30*/  SEL R6, RZ, 0x1, !P0 ;  /* 0x00000001ff067807 */ /* 0x000fca0004000000 */
[----:B------:R-:W-:-:S05]  /*0c40*/  IMAD.MOV R6, RZ, RZ, -R6 ;  /* 0x000000ffff067224 */ /* 0x000fca00078e0a06 */
[----:B------:R-:W-:Y:S02]  /*0c50*/  ISETP.GE.AND P0, PT, R6, RZ, PT ;  /* 0x000000ff0600720c */ /* 0x000fe40003f06270 */
[----:B------:R-:W-:-:S04]  /*0c60*/  IADD3 R6, PT, PT, R11, -0xfc, RZ ;  /* 0xffffff040b067810 */ /* 0x000fc80007ffe0ff */
[----:B------:R-:W-:-:S07]  /*0c70*/  SHF.R.U32.HI R7, RZ, R6, R7 ;  /* 0x00000006ff077219 */ /* 0x000fce0000011607 */
[----:B------:R-:W-:-:S04]  /*0c80*/  @!P0 IADD3 R7, PT, PT, R7, 0x1, RZ ;  /* 0x0000000107078810 */ /* 0x000fc80007ffe0ff */
[----:B------:R-:W-:-:S04]  /*0c90*/  @!P1 SHF.L.U32 R7, R7, 0x1, RZ ;  /* 0x0000000107079819 */ /* 0x000fc800000006ff */
[----:B------:R-:W-:Y:S01]  /*0ca0*/  LOP3.LUT R7, R7, 0x80000000, R4, 0xf8, !PT ;  /* 0x8000000007077812 */ /* 0x000fe200078ef804 */
[----:B------:R-:W-:Y:S06]  /*0cb0*/  BRA `(.L_x_11) ;  /* 0x0000000000047947 */ /* 0x000fec0003800000 */
.L_x_12:
[----:B------:R0:W1:Y:S02]  /*0cc0*/  MUFU.RCP R7, R4 ;  /* 0x0000000400077308 */ /* 0x0000640000001000 */
.L_x_11:
[----:B------:R-:W-:Y:S05]  /*0cd0*/  BSYNC.RECONVERGENT B2 ;  /* 0x0000000000027941 */ /* 0x000fea0003800200 */
.L_x_9:
[----:B------:R-:W-:-:S04]  /*0ce0*/  MOV R9, 0x0 ;  /* 0x0000000000097802 */ /* 0x000fc80000000f00 */
[----:B01----:R-:W-:Y:S05]  /*0cf0*/  RET.REL.NODEC R8 `(_Z12MatMulKernelPfS_S_iiiiii) ;  /* 0xfffffff008c07950 */ /* 0x003fea0003c3ffff */
        .weak           $__internal_1_$__cuda_sm20_sqrt_rn_f32_slowpath
        .type           $__internal_1_$__cuda_sm20_sqrt_rn_f32_slowpath,@function
        .size           $__internal_1_$__cuda_sm20_sqrt_rn_f32_slowpath,(.L_x_16 - $__internal_1_$__cuda_sm20_sqrt_rn_f32_slowpath)
$__internal_1_$__cuda_sm20_sqrt_rn_f32_slowpath:
[----:B------:R-:W-:-:S13]  /*0d00*/  LOP3.LUT P0, RZ, R4, 0x7fffffff, RZ, 0xc0, !PT ;  /* 0x7fffffff04ff7812 */ /* 0x000fda000780c0ff */
[----:B------:R-:W-:Y:S01]  /*0d10*/  @!P0 IMAD.MOV.U32 R6, RZ, RZ, R4 ;  /* 0x000000ffff068224 */ /* 0x000fe200078e0004 */
[----:B------:R-:W-:Y:S06]  /*0d20*/  @!P0 BRA `(.L_x_13) ;  /* 0x0000000000408947 */ /* 0x000fec0003800000 */
[----:B------:R-:W-:-:S13]  /*0d30*/  FSETP.GEU.FTZ.AND P0, PT, R4, RZ, PT ;  /* 0x000000ff0400720b */ /* 0x000fda0003f1e000 */
[----:B------:R-:W-:Y:S01]  /*0d40*/  @!P0 MOV R6, 0x7fffffff ;  /* 0x7fffffff00068802 */ /* 0x000fe20000000f00 */
[----:B------:R-:W-:Y:S06]  /*0d50*/  @!P0 BRA `(.L_x_13) ;  /* 0x0000000000348947 */ /* 0x000fec0003800000 */
[----:B------:R-:W-:-:S13]  /*0d60*/  FSETP.GTU.FTZ.AND P0, PT, |R4|, +INF , PT ;  /* 0x7f8000000400780b */ /* 0x000fda0003f1c200 */
[----:B------:R-:W-:Y:S01]  /*0d70*/  @P0 FADD.FTZ R6, R4, 1 ;  /* 0x3f80000004060421 */ /* 0x000fe20000010000 */
[----:B------:R-:W-:Y:S06]  /*0d80*/  @P0 BRA `(.L_x_13) ;  /* 0x0000000000280947 */ /* 0x000fec0003800000 */
[----:B------:R-:W-:-:S13]  /*0d90*/  FSETP.NEU.FTZ.AND P0, PT, |R4|, +INF , PT ;  /* 0x7f8000000400780b */ /* 0x000fda0003f1d200 */
[----:B------:R-:W-:-:S04]  /*0da0*/  @P0 FFMA R7, R4, 1.84467440737095516160e+19, RZ ;  /* 0x5f80000004070823 */ /* 0x000fc800000000ff */
[----:B------:R-:W0:Y:S02]  /*0db0*/  @P0 MUFU.RSQ R6, R7 ;  /* 0x0000000700060308 */ /* 0x000e240000001400 */
[----:B0-----:R-:W-:Y:S01]  /*0dc0*/  @P0 FMUL.FTZ R8, R7, R6 ;  /* 0x0000000607080220 */ /* 0x001fe20000410000 */
[----:B------:R-:W-:Y:S01]  /*0dd0*/  @P0 FMUL.FTZ R10, R6, 0.5 ;  /* 0x3f000000060a0820 */ /* 0x000fe20000410000 */
[----:B------:R-:W-:Y:S02]  /*0de0*/  @!P0 MOV R6, R4 ;  /* 0x0000000400068202 */ /* 0x000fe40000000f00 */
[----:B------:R-:W-:-:S04]  /*0df0*/  @P0 FADD.FTZ R9, -R8, -RZ ;  /* 0x800000ff08090221 */ /* 0x000fc80000010100 */
[----:B------:R-:W-:-:S04]  /*0e00*/  @P0 FFMA R9, R8, R9, R7 ;  /* 0x0000000908090223 */ /* 0x000fc80000000007 */
[----:B------:R-:W-:-:S04]  /*0e10*/  @P0 FFMA R9, R9, R10, R8 ;  /* 0x0000000a09090223 */ /* 0x000fc80000000008 */
[----:B------:R-:W-:-:S07]  /*0e20*/  @P0 FMUL.FTZ R6, R9, 2.3283064365386962891e-10 ;  /* 0x2f80000009060820 */ /* 0x000fce0000410000 */
.L_x_13:
[----:B------:R-:W-:Y:S01]  /*0e30*/  HFMA2 R7, -RZ, RZ, 0, 0 ;  /* 0x00000000ff077431 */ /* 0x000fe200000001ff */
[----:B------:R-:W-:Y:S02]  /*0e40*/  MOV R4, R6 ;  /* 0x0000000600047202 */ /* 0x000fe40000000f00 */
[----:B------:R-:W-:-:S04]  /*0e50*/  MOV R6, R11 ;  /* 0x0000000b00067202 */ /* 0x000fc80000000f00 */
[----:B------:R-:W-:Y:S05]  /*0e60*/  RET.REL.NODEC R6 `(_Z12MatMulKernelPfS_S_iiiiii) ;  /* 0xfffffff006647950 */ /* 0x000fea0003c3ffff */
.L_x_14:
[----:B------:R-:W-:-:S00]  /*0e70*/  BRA `(.L_x_14) ;  /* 0xfffffffc00fc7947 */ /* 0x000fc0000383ffff */
[----:B------:R-:W-:-:S00]  /*0e80*/  NOP ;  /* 0x0000000000007918 */ /* 0x000fc00000000000 */
[----:B------:R-:W-:-:S00]  /*0e90*/  NOP ;  /* 0x0000000000007918 */ /* 0x000fc00000000000 */
[----:B------:R-:W-:-:S00]  /*0ea0*/  NOP ;  /* 0x0000000000007918 */ /* 0x000fc00000000000 */
[----:B------:R-:W-:-:S00]  /*0eb0*/  NOP ;  /* 0x0000000000007918 */ /* 0x000fc00000000000 */
[----:B------:R-:W-:-:S00]  /*0ec0*/  NOP ;  /* 0x0000000000007918 */ /* 0x000fc00000000000 */
[----:B------:R-:W-:-:S00]  /*0ed0*/  NOP ;  /* 0x0000000000007918 */ /* 0x000fc00000000000 */
[----:B------:R-:W-:-:S00]  /*0ee0*/  NOP ;  /* 0x0000000000007918 */ /* 0x000fc00000000000 */
[----:B------:R-:W-:-:S00]  /*0ef0*/  NOP ;  /* 0x0000000000007918 */ /* 0x000fc00000000000 */
.L_x_16:


//--------------------- .nv.shared._Z12MatMulKernelPfS_S_iiiiii --------------------------
	.section	.nv.shared._Z12MatMulKernelPfS_S_iiiiii,"aw",@nobits
	.sectionflags	@""
	.align	4
.nv.shared._Z12MatMulKernelPfS_S_iiiiii:
	.zero		3072


//--------------------- .nv.shared.reserved.0     --------------------------
	.section	.nv.shared.reserved.0,"aw",@nobits
	.weak		__nv_reservedSMEM_offset_0_alias
	.size		__nv_reservedSMEM_offset_0_alias, 0, 64
	.other		__nv_reservedSMEM_offset_0_alias,@"STO_CUDA_RESERVED_SHARED STV_DEFAULT"
__nv_reservedSMEM_offset_0_alias:
	.zero		0
	.zero		64


//--------------------- .nv.global                --------------------------
	.section	.nv.global,"aw",@nobits
	.align	8
.nv.global:
	.type		z,@object
	.size		z,(x - z)
	.other		z,@"STV_DEFAULT STO_CUDA_MANAGED"
z:
	.zero		8
	.type		x,@object
	.size		x,(res - x)
	.other		x,@"STV_DEFAULT STO_CUDA_MANAGED"
x:
	.zero		8
	.type		res,@object
	.size		res,(y - res)
	.other		res,@"STV_DEFAULT STO_CUDA_MANAGED"
res:
	.zero		8
	.type		y,@object
	.size		y,(.L_1 - y)
	.other		y,@"STV_DEFAULT STO_CUDA_MANAGED"
y:
	.zero		8
.L_1:


//--------------------- .nv.constant0._Z12MatMulKernelPfS_S_iiiiii --------------------------
	.section	.nv.constant0._Z12MatMulKernelPfS_S_iiiiii,"a",@progbits
	.sectionflags	@""
	.align	4
.nv.constant0._Z12MatMulKernelPfS_S_iiiiii:
	.zero		944


//--------------------- SYMBOLS --------------------------

	.type		.nv.reservedSmem.offset0,@object
	.size		.nv.reservedSmem.offset0,0x4
	.type		.nv.reservedSmem.cap,@object
	.size		.nv.reservedSmem.cap,0x4
